//
// Generated by NVIDIA NVVM Compiler
//
// Compiler Build ID: CL-36424714
// Cuda compilation tools, release 13.0, V13.0.88
// Based on NVVM 20.0.0
//

.version 9.0
.target sm_100
.address_size 64

	// .globl	_Z18transposeCoalescedPKyPyii
// _ZZ18transposeCoalescedPKyPyiiE4tile has been demoted

.visible .entry _Z18transposeCoalescedPKyPyii(
	.param .u64 .ptr .align 1 _Z18transposeCoalescedPKyPyii_param_0,
	.param .u64 .ptr .align 1 _Z18transposeCoalescedPKyPyii_param_1,
	.param .u32 _Z18transposeCoalescedPKyPyii_param_2,
	.param .u32 _Z18transposeCoalescedPKyPyii_param_3
)
{
	.reg .pred 	%p<4>;
	.reg .b32 	%r<24>;
	.reg .b64 	%rd<11>;
	// demoted variable
	.shared .align 8 .b8 _ZZ18transposeCoalescedPKyPyiiE4tile[512];
	ld.param.u64 	%rd1, [_Z18transposeCoalescedPKyPyii_param_0];
	ld.param.u64 	%rd2, [_Z18transposeCoalescedPKyPyii_param_1];
	ld.param.u32 	%r9, [_Z18transposeCoalescedPKyPyii_param_2];
	ld.param.u32 	%r10, [_Z18transposeCoalescedPKyPyii_param_3];
	mov.u32 	%r1, %ctaid.x;
	mov.u32 	%r2, %ntid.x;
	mov.u32 	%r3, %tid.x;
	mad.lo.s32 	%r4, %r1, %r2, %r3;
	mov.u32 	%r5, %ctaid.y;
	mov.u32 	%r6, %ntid.y;
	mov.u32 	%r7, %tid.y;
	mad.lo.s32 	%r8, %r5, %r6, %r7;
	setp.gt.s32 	%p1, %r8, %r10;
	setp.gt.s32 	%p2, %r4, %r9;
	or.pred  	%p3, %p2, %p1;
	@%p3 bra 	$L__BB0_2;
	cvta.to.global.u64 	%rd3, %rd1;
	cvta.to.global.u64 	%rd4, %rd2;
	mad.lo.s32 	%r11, %r10, %r8, %r4;
	mul.wide.s32 	%rd5, %r11, 8;
	add.s64 	%rd6, %rd3, %rd5;
	ld.global.u64 	%rd7, [%rd6];
	shl.b32 	%r12, %r7, 6;
	mov.u32 	%r13, _ZZ18transposeCoalescedPKyPyiiE4tile;
	add.s32 	%r14, %r13, %r12;
	shl.b32 	%r15, %r3, 3;
	add.s32 	%r16, %r14, %r15;
	st.shared.u64 	[%r16], %rd7;
	bar.sync 	0;
	mad.lo.s32 	%r17, %r5, %r2, %r3;
	mad.lo.s32 	%r18, %r1, %r6, %r7;
	shl.b32 	%r19, %r3, 6;
	add.s32 	%r20, %r13, %r19;
	shl.b32 	%r21, %r7, 3;
	add.s32 	%r22, %r20, %r21;
	ld.shared.u64 	%rd8, [%r22];
	mad.lo.s32 	%r23, %r9, %r18, %r17;
	mul.wide.s32 	%rd9, %r23, 8;
	add.s64 	%rd10, %rd4, %rd9;
	st.global.u64 	[%rd10], %rd8;
$L__BB0_2:
	ret;

}


// ===== COMPILED SASS (sm_100) =====

	.target	sm_100

	.elftype	@"ET_EXEC"


//--------------------- .note.nv.tkinfo           --------------------------
	.section	.note.nv.tkinfo,"",@"SHT_NOTE"
	.sectionflags	@"SHF_NOTE_NV_TKINFO"
	.tkinfo
        /*0018*/ 	.word	0x00000002
        /*0030*/ 	.string	""
        /*0030*/ 	.string	"ptxas"
        /*0030*/ 	.string	"Cuda compilation tools, release 13.0, V13.0.88"
        /*0030*/ 	.string	"Build cuda_13.0.r13.0/compiler.36424714_0"
        /*0030*/ 	.string	"-arch sm_100 -m 64 "



//--------------------- .note.nv.cuinfo           --------------------------
	.section	.note.nv.cuinfo,"",@"SHT_NOTE"
	.sectionflags	@"SHF_NOTE_NV_CUINFO"
        /*0018*/ 	.short	0x0002
        /*001a*/ 	.short	0x0064
        /*001c*/ 	.short	0x0082
	.zero		2


//--------------------- .nv.info                  --------------------------
	.section	.nv.info,"",@"SHT_CUDA_INFO"
	.align	4


	//----- nvinfo : EIATTR_REGCOUNT
	.align		4
        /*0000*/ 	.byte	0x04, 0x2f
        /*0002*/ 	.short	(.L_1 - .L_0)
	.align		4
.L_0:
        /*0004*/ 	.word	index@(_Z18transposeCoalescedPKyPyii)
        /*0008*/ 	.word	0x00000010


	//----- nvinfo : EIATTR_FRAME_SIZE
	.align		4
.L_1:
        /*000c*/ 	.byte	0x04, 0x11
        /*000e*/ 	.short	(.L_3 - .L_2)
	.align		4
.L_2:
        /*0010*/ 	.word	index@(_Z18transposeCoalescedPKyPyii)
        /*0014*/ 	.word	0x00000000


	//----- nvinfo : EIATTR_MIN_STACK_SIZE
	.align		4
.L_3:
        /*0018*/ 	.byte	0x04, 0x12
        /*001a*/ 	.short	(.L_5 - .L_4)
	.align		4
.L_4:
        /*001c*/ 	.word	index@(_Z18transposeCoalescedPKyPyii)
        /*0020*/ 	.word	0x00000000
.L_5:


//--------------------- .nv.compat                --------------------------
	.section	.nv.compat,"",@"SHT_CUDA_COMPAT_INFO"
	.align	4
        /*0000*/ 	.byte	0x02, 0x09, 0x00, 0x00, 0x02, 0x02, 0x01, 0x00, 0x02, 0x05, 0x05, 0x00, 0x03, 0x07, 0x01, 0x01
        /*0010*/ 	.byte	0x02, 0x03, 0x00, 0x00, 0x02, 0x06, 0x01, 0x00, 0x04, 0x0b, 0x08, 0x00, 0x09, 0x00, 0x00, 0x00
        /*0020*/ 	.byte	0x00, 0x00, 0x00, 0x00


//--------------------- .nv.info._Z18transposeCoalescedPKyPyii --------------------------
	.section	.nv.info._Z18transposeCoalescedPKyPyii,"",@"SHT_CUDA_INFO"
	.sectionflags	@""
	.align	4


	//----- nvinfo : EIATTR_CUDA_API_VERSION
	.align		4
        /*0000*/ 	.byte	0x04, 0x37
        /*0002*/ 	.short	(.L_7 - .L_6)
.L_6:
        /*0004*/ 	.word	0x00000082


	//----- nvinfo : EIATTR_KPARAM_INFO
	.align		4
.L_7:
        /*0008*/ 	.byte	0x04, 0x17
        /*000a*/ 	.short	(.L_9 - .L_8)
.L_8:
        /*000c*/ 	.word	0x00000000
        /*0010*/ 	.short	0x0003
        /*0012*/ 	.short	0x0014
        /*0014*/ 	.byte	0x00, 0xf0, 0x11, 0x00


	//----- nvinfo : EIATTR_KPARAM_INFO
	.align		4
.L_9:
        /*0018*/ 	.byte	0x04, 0x17
        /*001a*/ 	.short	(.L_11 - .L_10)
.L_10:
        /*001c*/ 	.word	0x00000000
        /*0020*/ 	.short	0x0002
        /*0022*/ 	.short	0x0010
        /*0024*/ 	.byte	0x00, 0xf0, 0x11, 0x00


	//----- nvinfo : EIATTR_KPARAM_INFO
	.align		4
.L_11:
        /*0028*/ 	.byte	0x04, 0x17
        /*002a*/ 	.short	(.L_13 - .L_12)
.L_12:
        /*002c*/ 	.word	0x00000000
        /*0030*/ 	.short	0x0001
        /*0032*/ 	.short	0x0008
        /*0034*/ 	.byte	0x00, 0xf5, 0x21, 0x00


	//----- nvinfo : EIATTR_KPARAM_INFO
	.align		4
.L_13:
        /*0038*/ 	.byte	0x04, 0x17
        /*003a*/ 	.short	(.L_15 - .L_14)
.L_14:
        /*003c*/ 	.word	0x00000000
        /*0040*/ 	.short	0x0000
        /*0042*/ 	.short	0x0000
        /*0044*/ 	.byte	0x00, 0xf5, 0x21, 0x00


	//----- nvinfo : EIATTR_SPARSE_MMA_MASK
	.align		4
.L_15:
        /*0048*/ 	.byte	0x03, 0x50
        /*004a*/ 	.short	0x0000


	//----- nvinfo : EIATTR_MAXREG_COUNT
	.align		4
        /*004c*/ 	.byte	0x03, 0x1b
        /*004e*/ 	.short	0x00ff


	//----- nvinfo : EIATTR_NUM_BARRIERS
	.align		4
        /*0050*/ 	.byte	0x02, 0x4c
        /*0052*/ 	.byte	0x01
	.zero		1


	//----- nvinfo : EIATTR_MERCURY_ISA_VERSION
	.align		4
        /*0054*/ 	.byte	0x03, 0x5f
        /*0056*/ 	.short	0x0101


	//----- nvinfo : EIATTR_VRC_CTA_INIT_COUNT
	.align		4
        /*0058*/ 	.byte	0x02, 0x4a
	.zero		1
	.zero		1


	//----- nvinfo : EIATTR_EXIT_INSTR_OFFSETS
	.align		4
        /*005c*/ 	.byte	0x04, 0x1c
        /*005e*/ 	.short	(.L_17 - .L_16)


	//   ....[0]....
.L_16:
        /*0060*/ 	.word	0x000000c0


	//   ....[1]....
        /*0064*/ 	.word	0x00000220


	//----- nvinfo : EIATTR_CBANK_PARAM_SIZE
	.align		4
.L_17:
        /*0068*/ 	.byte	0x03, 0x19
        /*006a*/ 	.short	0x0018


	//----- nvinfo : EIATTR_PARAM_CBANK
	.align		4
        /*006c*/ 	.byte	0x04, 0x0a
        /*006e*/ 	.short	(.L_19 - .L_18)
	.align		4
.L_18:
        /*0070*/ 	.word	index@(.nv.constant0._Z18transposeCoalescedPKyPyii)
        /*0074*/ 	.short	0x0380
        /*0076*/ 	.short	0x0018


	//----- nvinfo : EIATTR_SW_WAR
	.align		4
.L_19:
        /*0078*/ 	.byte	0x04, 0x36
        /*007a*/ 	.short	(.L_21 - .L_20)
.L_20:
        /*007c*/ 	.word	0x00000008
.L_21:


//--------------------- .nv.callgraph             --------------------------
	.section	.nv.callgraph,"",@"SHT_CUDA_CALLGRAPH"
	.align	4
	.sectionentsize	8
	.align		4
        /*0000*/ 	.word	0x00000000
	.align		4
        /*0004*/ 	.word	0xffffffff
	.align		4
        /*0008*/ 	.word	0x00000000
	.align		4
        /*000c*/ 	.word	0xfffffffe
	.align		4
        /*0010*/ 	.word	0x00000000
	.align		4
        /*0014*/ 	.word	0xfffffffd
	.align		4
        /*0018*/ 	.word	0x00000000
	.align		4
        /*001c*/ 	.word	0xfffffffc


//--------------------- .text._Z18transposeCoalescedPKyPyii --------------------------
	.section	.text._Z18transposeCoalescedPKyPyii,"ax",@progbits
	.align	128
        .global         _Z18transposeCoalescedPKyPyii
        .type           _Z18transposeCoalescedPKyPyii,@function
        .size           _Z18transposeCoalescedPKyPyii,(.L_x_1 - _Z18transposeCoalescedPKyPyii)
        .other          _Z18transposeCoalescedPKyPyii,@"STO_CUDA_ENTRY STV_DEFAULT"
_Z18transposeCoalescedPKyPyii:
.text._Z18transposeCoalescedPKyPyii:
[----:B------:R-:W-:Y:S01]  /*0000*/  LDC R1, c[0x0][0x37c] ;  /* 0x0000df00ff017b82 */ /* 0x000fe20000000800 */
[----:B------:R-:W0:Y:S07]  /*0010*/  S2R R13, SR_TID.Y ;  /* 0x00000000000d7919 */ /* 0x000e2e0000002200 */
[----:B------:R-:W1:Y:S01]  /*0020*/  LDC R8, c[0x0][0x360] ;  /* 0x0000d800ff087b82 */ /* 0x000e620000000800 */
[----:B------:R-:W2:Y:S01]  /*0030*/  LDCU.64 UR10, c[0x0][0x390] ;  /* 0x00007200ff0a77ac */ /* 0x000ea20008000a00 */
[----:B------:R-:W1:Y:S06]  /*0040*/  S2R R11, SR_TID.X ;  /* 0x00000000000b7919 */ /* 0x000e6c0000002100 */
[----:B------:R-:W0:Y:S08]  /*0050*/  S2UR UR9, SR_CTAID.Y ;  /* 0x00000000000979c3 */ /* 0x000e300000002600 */
[----:B------:R-:W0:Y:S08]  /*0060*/  LDC R10, c[0x0][0x364] ;  /* 0x0000d900ff0a7b82 */ /* 0x000e300000000800 */
[----:B------:R-:W1:Y:S01]  /*0070*/  S2UR UR8, SR_CTAID.X ;  /* 0x00000000000879c3 */ /* 0x000e620000002500 */
[----:B0-----:R-:W-:-:S05]  /*0080*/  IMAD R5, R10, UR9, R13 ;  /* 0x000000090a057c24 */ /* 0x001fca000f8e020d */
[----:B--2---:R-:W-:Y:S01]  /*0090*/  ISETP.GT.AND P0, PT, R5, UR11, PT ;  /* 0x0000000b05007c0c */ /* 0x004fe2000bf04270 */
[----:B-1----:R-:W-:-:S05]  /*00a0*/  IMAD R0, R8, UR8, R11 ;  /* 0x0000000808007c24 */ /* 0x002fca000f8e020b */
[----:B------:R-:W-:-:S13]  /*00b0*/  ISETP.GT.OR P0, PT, R0, UR10, P0 ;  /* 0x0000000a00007c0c */ /* 0x000fda0008704670 */
[----:B------:R-:W-:Y:S05]  /*00c0*/  @P0 EXIT ;  /* 0x000000000000094d */ /* 0x000fea0003800000 */
[----:B------:R-:W0:Y:S01]  /*00d0*/  LDC.64 R2, c[0x0][0x380] ;  /* 0x0000e000ff027b82 */ /* 0x000e220000000a00 */
[----:B------:R-:W1:Y:S01]  /*00e0*/  LDCU.64 UR6, c[0x0][0x358] ;  /* 0x00006b00ff0677ac */ /* 0x000e620008000a00 */
[----:B------:R-:W-:-:S06]  /*00f0*/  IMAD R5, R5, UR11, R0 ;  /* 0x0000000b05057c24 */ /* 0x000fcc000f8e0200 */
[----:B------:R-:W2:Y:S01]  /*0100*/  S2UR UR5, SR_CgaCtaId ;  /* 0x00000000000579c3 */ /* 0x000ea20000008800 */
[----:B------:R-:W-:-:S07]  /*0110*/  UMOV UR4, 0x400 ;  /* 0x0000040000047882 */ /* 0x000fce0000000000 */
[----:B------:R-:W3:Y:S01]  /*0120*/  LDC.64 R6, c[0x0][0x388] ;  /* 0x0000e200ff067b82 */ /* 0x000ee20000000a00 */
[----:B0-----:R-:W-:-:S06]  /*0130*/  IMAD.WIDE R2, R5, 0x8, R2 ;  /* 0x0000000805027825 */ /* 0x001fcc00078e0202 */
[----:B-1----:R-:W4:Y:S01]  /*0140*/  LDG.E.64 R2, desc[UR6][R2.64] ;  /* 0x0000000602027981 */ /* 0x002f22000c1e1b00 */
[----:B--2---:R-:W-:-:S06]  /*0150*/  ULEA UR4, UR5, UR4, 0x18 ;  /* 0x0000000405047291 */ /* 0x004fcc000f8ec0ff */
[----:B------:R-:W-:Y:S02]  /*0160*/  LEA R0, R13, UR4, 0x6 ;  /* 0x000000040d007c11 */ /* 0x000fe4000f8e30ff */
[C---:B------:R-:W-:Y:S02]  /*0170*/  LEA R4, R11.reuse, UR4, 0x6 ;  /* 0x000000040b047c11 */ /* 0x040fe4000f8e30ff */
[----:B------:R-:W-:Y:S01]  /*0180*/  LEA R9, R11, R0, 0x3 ;  /* 0x000000000b097211 */ /* 0x000fe200078e18ff */
[----:B------:R-:W-:Y:S01]  /*0190*/  IMAD R0, R8, UR9, R11 ;  /* 0x0000000908007c24 */ /* 0x000fe2000f8e020b */
[----:B------:R-:W-:Y:S01]  /*01a0*/  LEA R4, R13, R4, 0x3 ;  /* 0x000000040d047211 */ /* 0x000fe200078e18ff */
[----:B------:R-:W-:-:S04]  /*01b0*/  IMAD R11, R10, UR8, R13 ;  /* 0x000000080a0b7c24 */ /* 0x000fc8000f8e020d */
[----:B------:R-:W-:-:S04]  /*01c0*/  IMAD R11, R11, UR10, R0 ;  /* 0x0000000a0b0b7c24 */ /* 0x000fc8000f8e0200 */
[----:B---3--:R-:W-:Y:S01]  /*01d0*/  IMAD.WIDE R6, R11, 0x8, R6 ;  /* 0x000000080b067825 */ /* 0x008fe200078e0206 */
[----:B----4-:R-:W-:Y:S01]  /*01e0*/  STS.64 [R9], R2 ;  /* 0x0000000209007388 */ /* 0x010fe20000000a00 */
[----:B------:R-:W-:Y:S06]  /*01f0*/  BAR.SYNC.DEFER_BLOCKING 0x0 ;  /* 0x0000000000007b1d */ /* 0x000fec0000010000 */
[----:B------:R-:W0:Y:S04]  /*0200*/  LDS.64 R4, [R4] ;  /* 0x0000000004047984 */ /* 0x000e280000000a00 */
[----:B0-----:R-:W-:Y:S01]  /*0210*/  STG.E.64 desc[UR6][R6.64], R4 ;  /* 0x0000000406007986 */ /* 0x001fe2000c101b06 */
[----:B------:R-:W-:Y:S05]  /*0220*/  EXIT ;  /* 0x000000000000794d */ /* 0x000fea0003800000 */
.L_x_0:
[----:B------:R-:W-:-:S00]  /*0230*/  BRA `(.L_x_0) ;  /* 0xfffffffc00fc7947 */ /* 0x000fc0000383ffff */
[----:B------:R-:W-:-:S00]  /*0240*/  NOP ;  /* 0x0000000000007918 */ /* 0x000fc00000000000 */
        /* <DEDUP_REMOVED lines=11> */
.L_x_1:


//--------------------- .nv.shared._Z18transposeCoalescedPKyPyii --------------------------
	.section	.nv.shared._Z18transposeCoalescedPKyPyii,"aw",@nobits
	.sectionflags	@""
	.align	8
.nv.shared._Z18transposeCoalescedPKyPyii:
	.zero		1536


//--------------------- .nv.shared.reserved.0     --------------------------
	.section	.nv.shared.reserved.0,"aw",@nobits
	.weak		__nv_reservedSMEM_offset_0_alias
	.size		__nv_reservedSMEM_offset_0_alias, 0, 64
	.other		__nv_reservedSMEM_offset_0_alias,@"STO_CUDA_RESERVED_SHARED STV_DEFAULT"
__nv_reservedSMEM_offset_0_alias:
	.zero		0
	.zero		64


//--------------------- .nv.constant0._Z18transposeCoalescedPKyPyii --------------------------
	.section	.nv.constant0._Z18transposeCoalescedPKyPyii,"a",@progbits
	.sectionflags	@""
	.align	4
.nv.constant0._Z18transposeCoalescedPKyPyii:
	.zero		920


//--------------------- SYMBOLS --------------------------

	.type		.nv.reservedSmem.offset0,@object
	.size		.nv.reservedSmem.offset0,0x4
	.type		.nv.reservedSmem.cap,@object
	.size		.nv.reservedSmem.cap,0x4
